//
// Generated by NVIDIA NVVM Compiler
//
// Compiler Build ID: CL-36424714
// Cuda compilation tools, release 13.0, V13.0.88
// Based on NVVM 20.0.0
//

.version 9.0
.target sm_100
.address_size 64

	// .globl	_Z19__kernel_reduce_sumPfiS_
// _ZZ19__kernel_reduce_sumPfiS_E4data has been demoted

.visible .entry _Z19__kernel_reduce_sumPfiS_(
	.param .u64 .ptr .align 1 _Z19__kernel_reduce_sumPfiS__param_0,
	.param .u32 _Z19__kernel_reduce_sumPfiS__param_1,
	.param .u64 .ptr .align 1 _Z19__kernel_reduce_sumPfiS__param_2
)
{
	.reg .pred 	%p<22>;
	.reg .b32 	%r<48>;
	.reg .b32 	%f<121>;
	.reg .b64 	%rd<18>;
	// demoted variable
	.shared .align 4 .b8 _ZZ19__kernel_reduce_sumPfiS_E4data[1024];
	ld.param.u64 	%rd5, [_Z19__kernel_reduce_sumPfiS__param_0];
	ld.param.u32 	%r28, [_Z19__kernel_reduce_sumPfiS__param_1];
	ld.param.u64 	%rd4, [_Z19__kernel_reduce_sumPfiS__param_2];
	cvta.to.global.u64 	%rd1, %rd5;
	mov.u32 	%r1, %ctaid.x;
	mov.u32 	%r2, %tid.x;
	shl.b32 	%r29, %r1, 10;
	shl.b32 	%r3, %r2, 2;
	add.s32 	%r4, %r29, %r3;
	setp.le.s32 	%p1, %r28, %r4;
	mov.f32 	%f119, 0f00000000;
	@%p1 bra 	$L__BB0_17;
	mov.u32 	%r31, %nctaid.x;
	shl.b32 	%r5, %r31, 10;
	sub.s32 	%r32, %r28, %r4;
	neg.s32 	%r6, %r5;
	sub.s32 	%r33, %r28, %r3;
	and.b32  	%r34, %r33, 15;
	add.s32 	%r7, %r34, -1;
	and.b32  	%r8, %r33, 7;
	add.s32 	%r9, %r8, -1;
	and.b32  	%r10, %r32, 15;
	and.b32  	%r11, %r28, 3;
	add.s32 	%r35, %r4, %r10;
	sub.s32 	%r12, %r35, %r28;
	add.s64 	%rd2, %rd1, 32;
	mov.f32 	%f119, 0f00000000;
	mov.b32 	%r41, 0;
	mov.u32 	%r42, %r4;
$L__BB0_2:
	add.s32 	%r36, %r42, 3;
	setp.lt.s32 	%p2, %r36, %r28;
	@%p2 bra 	$L__BB0_36;
	mad.lo.s32 	%r37, %r6, %r41, %r28;
	sub.s32 	%r38, %r4, %r37;
	setp.gt.u32 	%p3, %r38, -16;
	mov.u32 	%r45, %r42;
	@%p3 bra 	$L__BB0_6;
	mad.lo.s32 	%r43, %r5, %r41, %r12;
	mov.u32 	%r45, %r42;
$L__BB0_5:
	.pragma "nounroll";
	mul.wide.s32 	%rd6, %r45, 4;
	add.s64 	%rd7, %rd2, %rd6;
	ld.global.f32 	%f21, [%rd7+-32];
	add.f32 	%f22, %f119, %f21;
	ld.global.f32 	%f23, [%rd7+-28];
	add.f32 	%f24, %f22, %f23;
	ld.global.f32 	%f25, [%rd7+-24];
	add.f32 	%f26, %f24, %f25;
	ld.global.f32 	%f27, [%rd7+-20];
	add.f32 	%f28, %f26, %f27;
	ld.global.f32 	%f29, [%rd7+-16];
	add.f32 	%f30, %f28, %f29;
	ld.global.f32 	%f31, [%rd7+-12];
	add.f32 	%f32, %f30, %f31;
	ld.global.f32 	%f33, [%rd7+-8];
	add.f32 	%f34, %f32, %f33;
	ld.global.f32 	%f35, [%rd7+-4];
	add.f32 	%f36, %f34, %f35;
	ld.global.f32 	%f37, [%rd7];
	add.f32 	%f38, %f36, %f37;
	ld.global.f32 	%f39, [%rd7+4];
	add.f32 	%f40, %f38, %f39;
	ld.global.f32 	%f41, [%rd7+8];
	add.f32 	%f42, %f40, %f41;
	ld.global.f32 	%f43, [%rd7+12];
	add.f32 	%f44, %f42, %f43;
	ld.global.f32 	%f45, [%rd7+16];
	add.f32 	%f46, %f44, %f45;
	ld.global.f32 	%f47, [%rd7+20];
	add.f32 	%f48, %f46, %f47;
	ld.global.f32 	%f49, [%rd7+24];
	add.f32 	%f50, %f48, %f49;
	ld.global.f32 	%f51, [%rd7+28];
	add.f32 	%f119, %f50, %f51;
	add.s32 	%r45, %r45, 16;
	add.s32 	%r43, %r43, 16;
	setp.ne.s32 	%p4, %r43, 0;
	@%p4 bra 	$L__BB0_5;
$L__BB0_6:
	setp.eq.s32 	%p5, %r10, 0;
	@%p5 bra 	$L__BB0_16;
	setp.lt.u32 	%p6, %r7, 7;
	@%p6 bra 	$L__BB0_9;
	mul.wide.s32 	%rd8, %r45, 4;
	add.s64 	%rd9, %rd1, %rd8;
	ld.global.f32 	%f53, [%rd9];
	add.f32 	%f54, %f119, %f53;
	ld.global.f32 	%f55, [%rd9+4];
	add.f32 	%f56, %f54, %f55;
	ld.global.f32 	%f57, [%rd9+8];
	add.f32 	%f58, %f56, %f57;
	ld.global.f32 	%f59, [%rd9+12];
	add.f32 	%f60, %f58, %f59;
	ld.global.f32 	%f61, [%rd9+16];
	add.f32 	%f62, %f60, %f61;
	ld.global.f32 	%f63, [%rd9+20];
	add.f32 	%f64, %f62, %f63;
	ld.global.f32 	%f65, [%rd9+24];
	add.f32 	%f66, %f64, %f65;
	ld.global.f32 	%f67, [%rd9+28];
	add.f32 	%f119, %f66, %f67;
	add.s32 	%r45, %r45, 8;
$L__BB0_9:
	setp.eq.s32 	%p7, %r8, 0;
	@%p7 bra 	$L__BB0_16;
	setp.lt.u32 	%p8, %r9, 3;
	@%p8 bra 	$L__BB0_12;
	mul.wide.s32 	%rd10, %r45, 4;
	add.s64 	%rd11, %rd1, %rd10;
	ld.global.f32 	%f69, [%rd11];
	add.f32 	%f70, %f119, %f69;
	ld.global.f32 	%f71, [%rd11+4];
	add.f32 	%f72, %f70, %f71;
	ld.global.f32 	%f73, [%rd11+8];
	add.f32 	%f74, %f72, %f73;
	ld.global.f32 	%f75, [%rd11+12];
	add.f32 	%f119, %f74, %f75;
	add.s32 	%r45, %r45, 4;
$L__BB0_12:
	setp.eq.s32 	%p9, %r11, 0;
	@%p9 bra 	$L__BB0_16;
	setp.eq.s32 	%p10, %r11, 1;
	mul.wide.s32 	%rd12, %r45, 4;
	add.s64 	%rd3, %rd1, %rd12;
	ld.global.f32 	%f76, [%rd3];
	add.f32 	%f119, %f119, %f76;
	@%p10 bra 	$L__BB0_16;
	setp.eq.s32 	%p11, %r11, 2;
	ld.global.f32 	%f77, [%rd3+4];
	add.f32 	%f119, %f119, %f77;
	@%p11 bra 	$L__BB0_16;
	ld.global.f32 	%f78, [%rd3+8];
	add.f32 	%f119, %f119, %f78;
$L__BB0_16:
	add.s32 	%r42, %r42, %r5;
	setp.lt.s32 	%p12, %r42, %r28;
	add.s32 	%r41, %r41, 1;
	@%p12 bra 	$L__BB0_2;
$L__BB0_17:
	mov.u32 	%r40, _ZZ19__kernel_reduce_sumPfiS_E4data;
	add.s32 	%r27, %r40, %r3;
	st.shared.f32 	[%r27], %f119;
	bar.sync 	0;
	setp.gt.u32 	%p13, %r2, 127;
	@%p13 bra 	$L__BB0_19;
	ld.shared.f32 	%f86, [%r27+512];
	ld.shared.f32 	%f87, [%r27];
	add.f32 	%f88, %f86, %f87;
	st.shared.f32 	[%r27], %f88;
$L__BB0_19:
	bar.sync 	0;
	setp.gt.u32 	%p14, %r2, 63;
	@%p14 bra 	$L__BB0_21;
	ld.shared.f32 	%f89, [%r27+256];
	ld.shared.f32 	%f90, [%r27];
	add.f32 	%f91, %f89, %f90;
	st.shared.f32 	[%r27], %f91;
$L__BB0_21:
	bar.sync 	0;
	setp.gt.u32 	%p15, %r2, 31;
	@%p15 bra 	$L__BB0_23;
	ld.shared.f32 	%f92, [%r27+128];
	ld.shared.f32 	%f93, [%r27];
	add.f32 	%f94, %f92, %f93;
	st.shared.f32 	[%r27], %f94;
$L__BB0_23:
	bar.sync 	0;
	setp.gt.u32 	%p16, %r2, 15;
	@%p16 bra 	$L__BB0_25;
	ld.shared.f32 	%f95, [%r27+64];
	ld.shared.f32 	%f96, [%r27];
	add.f32 	%f97, %f95, %f96;
	st.shared.f32 	[%r27], %f97;
$L__BB0_25:
	bar.sync 	0;
	setp.gt.u32 	%p17, %r2, 7;
	@%p17 bra 	$L__BB0_27;
	ld.shared.f32 	%f98, [%r27+32];
	ld.shared.f32 	%f99, [%r27];
	add.f32 	%f100, %f98, %f99;
	st.shared.f32 	[%r27], %f100;
$L__BB0_27:
	bar.sync 	0;
	setp.gt.u32 	%p18, %r2, 3;
	@%p18 bra 	$L__BB0_29;
	ld.shared.f32 	%f101, [%r27+16];
	ld.shared.f32 	%f102, [%r27];
	add.f32 	%f103, %f101, %f102;
	st.shared.f32 	[%r27], %f103;
$L__BB0_29:
	bar.sync 	0;
	setp.gt.u32 	%p19, %r2, 1;
	@%p19 bra 	$L__BB0_31;
	ld.shared.f32 	%f104, [%r27+8];
	ld.shared.f32 	%f105, [%r27];
	add.f32 	%f106, %f104, %f105;
	st.shared.f32 	[%r27], %f106;
$L__BB0_31:
	bar.sync 	0;
	setp.ne.s32 	%p20, %r2, 0;
	@%p20 bra 	$L__BB0_33;
	ld.shared.f32 	%f107, [_ZZ19__kernel_reduce_sumPfiS_E4data+4];
	ld.shared.f32 	%f108, [%r27];
	add.f32 	%f109, %f107, %f108;
	st.shared.f32 	[%r27], %f109;
$L__BB0_33:
	setp.ne.s32 	%p21, %r2, 0;
	bar.sync 	0;
	@%p21 bra 	$L__BB0_35;
	ld.shared.f32 	%f110, [_ZZ19__kernel_reduce_sumPfiS_E4data];
	cvta.to.global.u64 	%rd15, %rd4;
	mul.wide.u32 	%rd16, %r1, 4;
	add.s64 	%rd17, %rd15, %rd16;
	st.global.f32 	[%rd17], %f110;
$L__BB0_35:
	ret;
$L__BB0_36:
	mul.wide.s32 	%rd13, %r42, 4;
	add.s64 	%rd14, %rd1, %rd13;
	ld.global.v4.f32 	{%f79, %f80, %f81, %f82}, [%rd14];
	add.f32 	%f83, %f119, %f79;
	add.f32 	%f84, %f83, %f80;
	add.f32 	%f85, %f84, %f81;
	add.f32 	%f119, %f85, %f82;
	bra.uni 	$L__BB0_16;

}


// ===== COMPILED SASS (sm_100) =====

	.target	sm_100

	.elftype	@"ET_EXEC"


//--------------------- .note.nv.tkinfo           --------------------------
	.section	.note.nv.tkinfo,"",@"SHT_NOTE"
	.sectionflags	@"SHF_NOTE_NV_TKINFO"
	.tkinfo
        /*0018*/ 	.word	0x00000002
        /*0030*/ 	.string	""
        /*0030*/ 	.string	"ptxas"
        /*0030*/ 	.string	"Cuda compilation tools, release 13.0, V13.0.88"
        /*0030*/ 	.string	"Build cuda_13.0.r13.0/compiler.36424714_0"
        /*0030*/ 	.string	"-arch sm_100 -m 64 "



//--------------------- .note.nv.cuinfo           --------------------------
	.section	.note.nv.cuinfo,"",@"SHT_NOTE"
	.sectionflags	@"SHF_NOTE_NV_CUINFO"
        /*0018*/ 	.short	0x0002
        /*001a*/ 	.short	0x0064
        /*001c*/ 	.short	0x0082
	.zero		2


//--------------------- .nv.info                  --------------------------
	.section	.nv.info,"",@"SHT_CUDA_INFO"
	.align	4


	//----- nvinfo : EIATTR_REGCOUNT
	.align		4
        /*0000*/ 	.byte	0x04, 0x2f
        /*0002*/ 	.short	(.L_1 - .L_0)
	.align		4
.L_0:
        /*0004*/ 	.word	index@(_Z19__kernel_reduce_sumPfiS_)
        /*0008*/ 	.word	0x0000001f


	//----- nvinfo : EIATTR_FRAME_SIZE
	.align		4
.L_1:
        /*000c*/ 	.byte	0x04, 0x11
        /*000e*/ 	.short	(.L_3 - .L_2)
	.align		4
.L_2:
        /*0010*/ 	.word	index@(_Z19__kernel_reduce_sumPfiS_)
        /*0014*/ 	.word	0x00000000


	//----- nvinfo : EIATTR_MIN_STACK_SIZE
	.align		4
.L_3:
        /*0018*/ 	.byte	0x04, 0x12
        /*001a*/ 	.short	(.L_5 - .L_4)
	.align		4
.L_4:
        /*001c*/ 	.word	index@(_Z19__kernel_reduce_sumPfiS_)
        /*0020*/ 	.word	0x00000000
.L_5:


//--------------------- .nv.compat                --------------------------
	.section	.nv.compat,"",@"SHT_CUDA_COMPAT_INFO"
	.align	4
        /*0000*/ 	.byte	0x02, 0x09, 0x00, 0x00, 0x02, 0x02, 0x01, 0x00, 0x02, 0x05, 0x05, 0x00, 0x03, 0x07, 0x01, 0x01
        /*0010*/ 	.byte	0x02, 0x03, 0x00, 0x00, 0x02, 0x06, 0x01, 0x00, 0x04, 0x0b, 0x08, 0x00, 0x09, 0x00, 0x00, 0x00
        /*0020*/ 	.byte	0x00, 0x00, 0x00, 0x00


//--------------------- .nv.info._Z19__kernel_reduce_sumPfiS_ --------------------------
	.section	.nv.info._Z19__kernel_reduce_sumPfiS_,"",@"SHT_CUDA_INFO"
	.sectionflags	@""
	.align	4


	//----- nvinfo : EIATTR_CUDA_API_VERSION
	.align		4
        /*0000*/ 	.byte	0x04, 0x37
        /*0002*/ 	.short	(.L_7 - .L_6)
.L_6:
        /*0004*/ 	.word	0x00000082


	//----- nvinfo : EIATTR_KPARAM_INFO
	.align		4
.L_7:
        /*0008*/ 	.byte	0x04, 0x17
        /*000a*/ 	.short	(.L_9 - .L_8)
.L_8:
        /*000c*/ 	.word	0x00000000
        /*0010*/ 	.short	0x0002
        /*0012*/ 	.short	0x0010
        /*0014*/ 	.byte	0x00, 0xf5, 0x21, 0x00


	//----- nvinfo : EIATTR_KPARAM_INFO
	.align		4
.L_9:
        /*0018*/ 	.byte	0x04, 0x17
        /*001a*/ 	.short	(.L_11 - .L_10)
.L_10:
        /*001c*/ 	.word	0x00000000
        /*0020*/ 	.short	0x0001
        /*0022*/ 	.short	0x0008
        /*0024*/ 	.byte	0x00, 0xf0, 0x11, 0x00


	//----- nvinfo : EIATTR_KPARAM_INFO
	.align		4
.L_11:
        /*0028*/ 	.byte	0x04, 0x17
        /*002a*/ 	.short	(.L_13 - .L_12)
.L_12:
        /*002c*/ 	.word	0x00000000
        /*0030*/ 	.short	0x0000
        /*0032*/ 	.short	0x0000
        /*0034*/ 	.byte	0x00, 0xf5, 0x21, 0x00


	//----- nvinfo : EIATTR_SPARSE_MMA_MASK
	.align		4
.L_13:
        /*0038*/ 	.byte	0x03, 0x50
        /*003a*/ 	.short	0x0000


	//----- nvinfo : EIATTR_MAXREG_COUNT
	.align		4
        /*003c*/ 	.byte	0x03, 0x1b
        /*003e*/ 	.short	0x00ff


	//----- nvinfo : EIATTR_NUM_BARRIERS
	.align		4
        /*0040*/ 	.byte	0x02, 0x4c
        /*0042*/ 	.byte	0x01
	.zero		1


	//----- nvinfo : EIATTR_MERCURY_ISA_VERSION
	.align		4
        /*0044*/ 	.byte	0x03, 0x5f
        /*0046*/ 	.short	0x0101


	//----- nvinfo : EIATTR_VRC_CTA_INIT_COUNT
	.align		4
        /*0048*/ 	.byte	0x02, 0x4a
	.zero		1
	.zero		1


	//----- nvinfo : EIATTR_EXIT_INSTR_OFFSETS
	.align		4
        /*004c*/ 	.byte	0x04, 0x1c
        /*004e*/ 	.short	(.L_15 - .L_14)


	//   ....[0]....
.L_14:
        /*0050*/ 	.word	0x00000ca0


	//   ....[1]....
        /*0054*/ 	.word	0x00000cf0


	//----- nvinfo : EIATTR_CRS_STACK_SIZE
	.align		4
.L_15:
        /*0058*/ 	.byte	0x04, 0x1e
        /*005a*/ 	.short	(.L_17 - .L_16)
.L_16:
        /*005c*/ 	.word	0x00000000


	//----- nvinfo : EIATTR_CBANK_PARAM_SIZE
	.align		4
.L_17:
        /*0060*/ 	.byte	0x03, 0x19
        /*0062*/ 	.short	0x0018


	//----- nvinfo : EIATTR_PARAM_CBANK
	.align		4
        /*0064*/ 	.byte	0x04, 0x0a
        /*0066*/ 	.short	(.L_19 - .L_18)
	.align		4
.L_18:
        /*0068*/ 	.word	index@(.nv.constant0._Z19__kernel_reduce_sumPfiS_)
        /*006c*/ 	.short	0x0380
        /*006e*/ 	.short	0x0018


	//----- nvinfo : EIATTR_SW_WAR
	.align		4
.L_19:
        /*0070*/ 	.byte	0x04, 0x36
        /*0072*/ 	.short	(.L_21 - .L_20)
.L_20:
        /*0074*/ 	.word	0x00000008
.L_21:


//--------------------- .nv.callgraph             --------------------------
	.section	.nv.callgraph,"",@"SHT_CUDA_CALLGRAPH"
	.align	4
	.sectionentsize	8
	.align		4
        /*0000*/ 	.word	0x00000000
	.align		4
        /*0004*/ 	.word	0xffffffff
	.align		4
        /*0008*/ 	.word	0x00000000
	.align		4
        /*000c*/ 	.word	0xfffffffe
	.align		4
        /*0010*/ 	.word	0x00000000
	.align		4
        /*0014*/ 	.word	0xfffffffd
	.align		4
        /*0018*/ 	.word	0x00000000
	.align		4
        /*001c*/ 	.word	0xfffffffc


//--------------------- .text._Z19__kernel_reduce_sumPfiS_ --------------------------
	.section	.text._Z19__kernel_reduce_sumPfiS_,"ax",@progbits
	.align	128
        .global         _Z19__kernel_reduce_sumPfiS_
        .type           _Z19__kernel_reduce_sumPfiS_,@function
        .size           _Z19__kernel_reduce_sumPfiS_,(.L_x_14 - _Z19__kernel_reduce_sumPfiS_)
        .other          _Z19__kernel_reduce_sumPfiS_,@"STO_CUDA_ENTRY STV_DEFAULT"
_Z19__kernel_reduce_sumPfiS_:
.text._Z19__kernel_reduce_sumPfiS_:
[----:B------:R-:W-:Y:S01]  /*0000*/  LDC R1, c[0x0][0x37c] ;  /* 0x0000df00ff017b82 */ /* 0x000fe20000000800 */
[----:B------:R-:W0:Y:S07]  /*0010*/  S2R R0, SR_TID.X ;  /* 0x0000000000007919 */ /* 0x000e2e0000002100 */
[----:B------:R-:W1:Y:S01]  /*0020*/  LDC R9, c[0x0][0x388] ;  /* 0x0000e200ff097b82 */ /* 0x000e620000000800 */
[----:B------:R-:W2:Y:S01]  /*0030*/  LDCU.64 UR6, c[0x0][0x358] ;  /* 0x00006b00ff0677ac */ /* 0x000ea20008000a00 */
[----:B------:R-:W-:Y:S01]  /*0040*/  BSSY.RECONVERGENT B1, `(.L_x_0) ;  /* 0x0000090000017945 */ /* 0x000fe20003800200 */
[----:B------:R-:W3:Y:S01]  /*0050*/  S2R R2, SR_CTAID.X ;  /* 0x0000000000027919 */ /* 0x000ee20000002500 */
[----:B------:R-:W-:Y:S01]  /*0060*/  HFMA2 R19, -RZ, RZ, 0, 0 ;  /* 0x00000000ff137431 */ /* 0x000fe200000001ff */
[----:B0-----:R-:W-:-:S04]  /*0070*/  SHF.L.U32 R3, R0, 0x2, RZ ;  /* 0x0000000200037819 */ /* 0x001fc800000006ff */
[----:B---3--:R-:W-:-:S04]  /*0080*/  LEA R4, R2, R3, 0xa ;  /* 0x0000000302047211 */ /* 0x008fc800078e50ff */
[----:B-1----:R-:W-:-:S13]  /*0090*/  ISETP.GE.AND P0, PT, R4, R9, PT ;  /* 0x000000090400720c */ /* 0x002fda0003f06270 */
[----:B--2---:R-:W-:Y:S05]  /*00a0*/  @P0 BRA `(.L_x_1) ;  /* 0x0000000800240947 */ /* 0x004fea0003800000 */
[----:B------:R-:W0:Y:S01]  /*00b0*/  LDC.64 R16, c[0x0][0x380] ;  /* 0x0000e000ff107b82 */ /* 0x000e220000000a00 */
[-C--:B------:R-:W-:Y:S02]  /*00c0*/  IADD3 R6, PT, PT, -R3, R9.reuse, RZ ;  /* 0x0000000903067210 */ /* 0x080fe40007ffe1ff */
[----:B------:R-:W-:Y:S02]  /*00d0*/  IADD3 R13, PT, PT, -R4, R9, RZ ;  /* 0x00000009040d7210 */ /* 0x000fe40007ffe1ff */
[C---:B------:R-:W-:Y:S02]  /*00e0*/  LOP3.LUT R5, R6.reuse, 0xf, RZ, 0xc0, !PT ;  /* 0x0000000f06057812 */ /* 0x040fe400078ec0ff */
[----:B------:R-:W-:Y:S01]  /*00f0*/  LOP3.LUT R6, R6, 0x7, RZ, 0xc0, !PT ;  /* 0x0000000706067812 */ /* 0x000fe200078ec0ff */
[----:B------:R-:W1:Y:S01]  /*0100*/  LDC R15, c[0x0][0x370] ;  /* 0x0000dc00ff0f7b82 */ /* 0x000e620000000800 */
[----:B------:R-:W-:Y:S02]  /*0110*/  IADD3 R5, PT, PT, R5, -0x1, RZ ;  /* 0xffffffff05057810 */ /* 0x000fe40007ffe0ff */
[----:B------:R-:W-:-:S02]  /*0120*/  IADD3 R7, PT, PT, R6, -0x1, RZ ;  /* 0xffffffff06077810 */ /* 0x000fc40007ffe0ff */
[----:B------:R-:W-:Y:S02]  /*0130*/  LOP3.LUT R13, R13, 0xf, RZ, 0xc0, !PT ;  /* 0x0000000f0d0d7812 */ /* 0x000fe400078ec0ff */
[----:B------:R-:W-:Y:S02]  /*0140*/  ISETP.GE.U32.AND P1, PT, R7, 0x3, PT ;  /* 0x000000030700780c */ /* 0x000fe40003f26070 */
[----:B------:R-:W-:Y:S02]  /*0150*/  ISETP.GE.U32.AND P0, PT, R5, 0x7, PT ;  /* 0x000000070500780c */ /* 0x000fe40003f06070 */
[----:B------:R-:W-:Y:S02]  /*0160*/  LOP3.LUT R7, R9, 0x3, RZ, 0xc0, !PT ;  /* 0x0000000309077812 */ /* 0x000fe400078ec0ff */
[----:B------:R-:W-:Y:S02]  /*0170*/  MOV R19, RZ ;  /* 0x000000ff00137202 */ /* 0x000fe40000000f00 */
[----:B------:R-:W-:-:S02]  /*0180*/  MOV R12, RZ ;  /* 0x000000ff000c7202 */ /* 0x000fc40000000f00 */
[----:B0-----:R-:W-:Y:S02]  /*0190*/  IADD3 R16, P2, PT, R16, 0x20, RZ ;  /* 0x0000002010107810 */ /* 0x001fe40007f5e0ff */
[----:B------:R-:W-:Y:S02]  /*01a0*/  MOV R14, R4 ;  /* 0x00000004000e7202 */ /* 0x000fe40000000f00 */
[----:B------:R-:W-:Y:S02]  /*01b0*/  IADD3.X R17, PT, PT, RZ, R17, RZ, P2, !PT ;  /* 0x00000011ff117210 */ /* 0x000fe400017fe4ff */
[----:B------:R-:W-:Y:S02]  /*01c0*/  IADD3 R18, PT, PT, R4, -R9, R13 ;  /* 0x8000000904127210 */ /* 0x000fe40007ffe00d */
[----:B-1----:R-:W-:-:S07]  /*01d0*/  SHF.L.U32 R15, R15, 0xa, RZ ;  /* 0x0000000a0f0f7819 */ /* 0x002fce00000006ff */
.L_x_12:
[----:B------:R-:W0:Y:S01]  /*01e0*/  LDC R5, c[0x0][0x388] ;  /* 0x0000e200ff057b82 */ /* 0x000e220000000800 */
[----:B------:R-:W-:Y:S01]  /*01f0*/  IADD3 R8, PT, PT, R14, 0x3, RZ ;  /* 0x000000030e087810 */ /* 0x000fe20007ffe0ff */
[----:B------:R-:W-:Y:S03]  /*0200*/  BSSY.RECONVERGENT B0, `(.L_x_2) ;  /* 0x000006f000007945 */ /* 0x000fe60003800200 */
[----:B0-----:R-:W-:-:S13]  /*0210*/  ISETP.GE.AND P2, PT, R8, R5, PT ;  /* 0x000000050800720c */ /* 0x001fda0003f46270 */
[----:B------:R-:W-:Y:S05]  /*0220*/  @P2 BRA `(.L_x_3) ;  /* 0x0000000000202947 */ /* 0x000fea0003800000 */
[----:B------:R-:W0:Y:S02]  /*0230*/  LDC.64 R8, c[0x0][0x380] ;  /* 0x0000e000ff087b82 */ /* 0x000e240000000a00 */
[----:B0-----:R-:W-:-:S06]  /*0240*/  IMAD.WIDE R8, R14, 0x4, R8 ;  /* 0x000000040e087825 */ /* 0x001fcc00078e0208 */
[----:B------:R-:W2:Y:S02]  /*0250*/  LDG.E.128 R8, desc[UR6][R8.64] ;  /* 0x0000000608087981 */ /* 0x000ea4000c1e1d00 */
[----:B--2---:R-:W-:-:S04]  /*0260*/  FADD R20, R19, R8 ;  /* 0x0000000813147221 */ /* 0x004fc80000000000 */
[----:B------:R-:W-:-:S04]  /*0270*/  FADD R19, R9, R20 ;  /* 0x0000001409137221 */ /* 0x000fc80000000000 */
[----:B------:R-:W-:-:S04]  /*0280*/  FADD R10, R10, R19 ;  /* 0x000000130a0a7221 */ /* 0x000fc80000000000 */
[----:B------:R-:W-:Y:S01]  /*0290*/  FADD R19, R11, R10 ;  /* 0x0000000a0b137221 */ /* 0x000fe20000000000 */
[----:B------:R-:W-:Y:S06]  /*02a0*/  BRA `(.L_x_4) ;  /* 0x0000000400907947 */ /* 0x000fec0003800000 */
.L_x_3:
[----:B------:R-:W-:Y:S01]  /*02b0*/  IADD3 R9, PT, PT, -R15, RZ, RZ ;  /* 0x000000ff0f097210 */ /* 0x000fe20007ffe1ff */
[----:B------:R-:W-:Y:S01]  /*02c0*/  BSSY.RECONVERGENT B2, `(.L_x_5) ;  /* 0x000002e000027945 */ /* 0x000fe20003800200 */
[----:B------:R-:W-:Y:S02]  /*02d0*/  ISETP.NE.AND P2, PT, R13, RZ, PT ;  /* 0x000000ff0d00720c */ /* 0x000fe40003f45270 */
[----:B------:R-:W-:Y:S01]  /*02e0*/  MOV R11, R14 ;  /* 0x0000000e000b7202 */ /* 0x000fe20000000f00 */
[----:B------:R-:W-:-:S05]  /*02f0*/  IMAD R9, R12, R9, R5 ;  /* 0x000000090c097224 */ /* 0x000fca00078e0205 */
[----:B------:R-:W-:-:S04]  /*0300*/  IADD3 R9, PT, PT, R4, -R9, RZ ;  /* 0x8000000904097210 */ /* 0x000fc80007ffe0ff */
[----:B------:R-:W-:-:S13]  /*0310*/  ISETP.GT.U32.AND P3, PT, R9, -0x10, PT ;  /* 0xfffffff00900780c */ /* 0x000fda0003f64070 */
[----:B------:R-:W-:Y:S05]  /*0320*/  @P3 BRA `(.L_x_6) ;  /* 0x00000000009c3947 */ /* 0x000fea0003800000 */
[----:B------:R-:W-:Y:S01]  /*0330*/  IMAD R10, R15, R12, R18 ;  /* 0x0000000c0f0a7224 */ /* 0x000fe200078e0212 */
[----:B------:R-:W-:-:S07]  /*0340*/  MOV R11, R14 ;  /* 0x0000000e000b7202 */ /* 0x000fce0000000f00 */
.L_x_7:
[----:B------:R-:W-:-:S05]  /*0350*/  IMAD.WIDE R8, R11, 0x4, R16 ;  /* 0x000000040b087825 */ /* 0x000fca00078e0210 */
[----:B------:R-:W2:Y:S04]  /*0360*/  LDG.E R26, desc[UR6][R8.64+-0x20] ;  /* 0xffffe006081a7981 */ /* 0x000ea8000c1e1900 */
[----:B------:R-:W3:Y:S04]  /*0370*/  LDG.E R27, desc[UR6][R8.64+-0x1c] ;  /* 0xffffe406081b7981 */ /* 0x000ee8000c1e1900 */
[----:B------:R-:W4:Y:S04]  /*0380*/  LDG.E R22, desc[UR6][R8.64+-0x18] ;  /* 0xffffe80608167981 */ /* 0x000f28000c1e1900 */
[----:B------:R-:W5:Y:S04]  /*0390*/  LDG.E R23, desc[UR6][R8.64+-0x14] ;  /* 0xffffec0608177981 */ /* 0x000f68000c1e1900 */
[----:B------:R-:W5:Y:S04]  /*03a0*/  LDG.E R25, desc[UR6][R8.64+-0x10] ;  /* 0xfffff00608197981 */ /* 0x000f68000c1e1900 */
[----:B------:R-:W5:Y:S04]  /*03b0*/  LDG.E R24, desc[UR6][R8.64+-0xc] ;  /* 0xfffff40608187981 */ /* 0x000f68000c1e1900 */
[----:B------:R-:W5:Y:S04]  /*03c0*/  LDG.E R20, desc[UR6][R8.64+-0x8] ;  /* 0xfffff80608147981 */ /* 0x000f68000c1e1900 */
[----:B------:R-:W5:Y:S01]  /*03d0*/  LDG.E R21, desc[UR6][R8.64+-0x4] ;  /* 0xfffffc0608157981 */ /* 0x000f62000c1e1900 */
[----:B--2---:R-:W-:-:S03]  /*03e0*/  FADD R26, R26, R19 ;  /* 0x000000131a1a7221 */ /* 0x004fc60000000000 */
[----:B------:R-:W2:Y:S01]  /*03f0*/  LDG.E R19, desc[UR6][R8.64] ;  /* 0x0000000608137981 */ /* 0x000ea2000c1e1900 */
[----:B---3--:R-:W-:-:S04]  /*0400*/  FADD R27, R26, R27 ;  /* 0x0000001b1a1b7221 */ /* 0x008fc80000000000 */
[----:B----4-:R-:W-:Y:S02]  /*0410*/  FADD R26, R27, R22 ;  /* 0x000000161b1a7221 */ /* 0x010fe40000000000 */
[----:B------:R-:W3:Y:S02]  /*0420*/  LDG.E R22, desc[UR6][R8.64+0x4] ;  /* 0x0000040608167981 */ /* 0x000ee4000c1e1900 */
[----:B-----5:R-:W-:Y:S02]  /*0430*/  FADD R26, R26, R23 ;  /* 0x000000171a1a7221 */ /* 0x020fe40000000000 */
[----:B------:R-:W4:Y:S02]  /*0440*/  LDG.E R23, desc[UR6][R8.64+0x8] ;  /* 0x0000080608177981 */ /* 0x000f24000c1e1900 */
[----:B------:R-:W-:Y:S02]  /*0450*/  FADD R27, R26, R25 ;  /* 0x000000191a1b7221 */ /* 0x000fe40000000000 */
[----:B------:R-:W5:Y:S02]  /*0460*/  LDG.E R25, desc[UR6][R8.64+0xc] ;  /* 0x00000c0608197981 */ /* 0x000f64000c1e1900 */
[----:B------:R-:W-:-:S02]  /*0470*/  FADD R27, R27, R24 ;  /* 0x000000181b1b7221 */ /* 0x000fc40000000000 */
[----:B------:R-:W5:Y:S02]  /*0480*/  LDG.E R24, desc[UR6][R8.64+0x10] ;  /* 0x0000100608187981 */ /* 0x000f64000c1e1900 */
[----:B------:R-:W-:Y:S02]  /*0490*/  FADD R26, R27, R20 ;  /* 0x000000141b1a7221 */ /* 0x000fe40000000000 */
[----:B------:R-:W5:Y:S02]  /*04a0*/  LDG.E R20, desc[UR6][R8.64+0x14] ;  /* 0x0000140608147981 */ /* 0x000f64000c1e1900 */
[----:B------:R-:W-:Y:S02]  /*04b0*/  FADD R28, R26, R21 ;  /* 0x000000151a1c7221 */ /* 0x000fe40000000000 */
[----:B------:R-:W5:Y:S04]  /*04c0*/  LDG.E R21, desc[UR6][R8.64+0x18] ;  /* 0x0000180608157981 */ /* 0x000f68000c1e1900 */
[----:B------:R-:W5:Y:S01]  /*04d0*/  LDG.E R26, desc[UR6][R8.64+0x1c] ;  /* 0x00001c06081a7981 */ /* 0x000f62000c1e1900 */
[----:B------:R-:W-:-:S04]  /*04e0*/  IADD3 R10, PT, PT, R10, 0x10, RZ ;  /* 0x000000100a0a7810 */ /* 0x000fc80007ffe0ff */
[----:B------:R-:W-:Y:S02]  /*04f0*/  ISETP.NE.AND P3, PT, R10, RZ, PT ;  /* 0x000000ff0a00720c */ /* 0x000fe40003f65270 */
[----:B------:R-:W-:Y:S01]  /*0500*/  IADD3 R11, PT, PT, R11, 0x10, RZ ;  /* 0x000000100b0b7810 */ /* 0x000fe20007ffe0ff */
[----:B--2---:R-:W-:-:S04]  /*0510*/  FADD R19, R28, R19 ;  /* 0x000000131c137221 */ /* 0x004fc80000000000 */
[----:B---3--:R-:W-:-:S04]  /*0520*/  FADD R22, R19, R22 ;  /* 0x0000001613167221 */ /* 0x008fc80000000000 */
[----:B----4-:R-:W-:-:S04]  /*0530*/  FADD R22, R22, R23 ;  /* 0x0000001716167221 */ /* 0x010fc80000000000 */
[----:B-----5:R-:W-:-:S04]  /*0540*/  FADD R25, R22, R25 ;  /* 0x0000001916197221 */ /* 0x020fc80000000000 */
[----:B------:R-:W-:-:S04]  /*0550*/  FADD R25, R25, R24 ;  /* 0x0000001819197221 */ /* 0x000fc80000000000 */
[----:B------:R-:W-:-:S04]  /*0560*/  FADD R20, R25, R20 ;  /* 0x0000001419147221 */ /* 0x000fc80000000000 */
[----:B------:R-:W-:-:S04]  /*0570*/  FADD R21, R20, R21 ;  /* 0x0000001514157221 */ /* 0x000fc80000000000 */
[----:B------:R-:W-:Y:S01]  /*0580*/  FADD R19, R21, R26 ;  /* 0x0000001a15137221 */ /* 0x000fe20000000000 */
[----:B------:R-:W-:Y:S06]  /*0590*/  @P3 BRA `(.L_x_7) ;  /* 0xfffffffc006c3947 */ /* 0x000fec000383ffff */
.L_x_6:
[----:B------:R-:W-:Y:S05]  /*05a0*/  BSYNC.RECONVERGENT B2 ;  /* 0x0000000000027941 */ /* 0x000fea0003800200 */
.L_x_5:
[----:B------:R-:W-:Y:S05]  /*05b0*/  @!P2 BRA `(.L_x_4) ;  /* 0x0000000000cca947 */ /* 0x000fea0003800000 */
[----:B------:R-:W-:Y:S01]  /*05c0*/  BSSY.RECONVERGENT B2, `(.L_x_8) ;  /* 0x0000016000027945 */ /* 0x000fe20003800200 */
[----:B------:R-:W-:-:S03]  /*05d0*/  ISETP.NE.AND P2, PT, R6, RZ, PT ;  /* 0x000000ff0600720c */ /* 0x000fc60003f45270 */
[----:B------:R-:W-:Y:S10]  /*05e0*/  @!P0 BRA `(.L_x_9) ;  /* 0x00000000004c8947 */ /* 0x000ff40003800000 */
[----:B------:R-:W0:Y:S02]  /*05f0*/  LDC.64 R8, c[0x0][0x380] ;  /* 0x0000e000ff087b82 */ /* 0x000e240000000a00 */
[----:B0-----:R-:W-:-:S05]  /*0600*/  IMAD.WIDE R8, R11, 0x4, R8 ;  /* 0x000000040b087825 */ /* 0x001fca00078e0208 */
        /* <DEDUP_REMOVED lines=16> */
[----:B------:R-:W-:-:S07]  /*0710*/  FADD R19, R21, R22 ;  /* 0x0000001615137221 */ /* 0x000fce0000000000 */
.L_x_9:
[----:B------:R-:W-:Y:S05]  /*0720*/  BSYNC.RECONVERGENT B2 ;  /* 0x0000000000027941 */ /* 0x000fea0003800200 */
.L_x_8:
        /* <DEDUP_REMOVED lines=9> */
[----:B------:R-:W5:Y:S01]  /*07c0*/  LDG.E R25, desc[UR6][R8.64+0xc] ;  /* 0x00000c0608197981 */ /* 0x000f62000c1e1900 */
[----:B------:R-:W-:Y:S01]  /*07d0*/  IADD3 R11, PT, PT, R11, 0x4, RZ ;  /* 0x000000040b0b7810 */ /* 0x000fe20007ffe0ff */
[----:B--2---:R-:W-:-:S04]  /*07e0*/  FADD R10, R19, R10 ;  /* 0x0000000a130a7221 */ /* 0x004fc80000000000 */
[----:B---3--:R-:W-:-:S04]  /*07f0*/  FADD R10, R10, R21 ;  /* 0x000000150a0a7221 */ /* 0x008fc80000000000 */
[----:B----4-:R-:W-:-:S04]  /*0800*/  FADD R10, R10, R23 ;  /* 0x000000170a0a7221 */ /* 0x010fc80000000000 */
[----:B-----5:R-:W-:-:S07]  /*0810*/  FADD R19, R10, R25 ;  /* 0x000000190a137221 */ /* 0x020fce0000000000 */
.L_x_11:
[----:B------:R-:W-:Y:S05]  /*0820*/  BSYNC.RECONVERGENT B2 ;  /* 0x0000000000027941 */ /* 0x000fea0003800200 */
.L_x_10:
[----:B------:R-:W-:Y:S05]  /*0830*/  @!P2 BRA `(.L_x_4) ;  /* 0x00000000002ca947 */ /* 0x000fea0003800000 */
[----:B------:R-:W0:Y:S02]  /*0840*/  LDC.64 R8, c[0x0][0x380] ;  /* 0x0000e000ff087b82 */ /* 0x000e240000000a00 */
[----:B0-----:R-:W-:-:S05]  /*0850*/  IMAD.WIDE R8, R11, 0x4, R8 ;  /* 0x000000040b087825 */ /* 0x001fca00078e0208 */
[----:B------:R-:W2:Y:S01]  /*0860*/  LDG.E R10, desc[UR6][R8.64] ;  /* 0x00000006080a7981 */ /* 0x000ea2000c1e1900 */
[----:B------:R-:W-:Y:S01]  /*0870*/  ISETP.NE.AND P2, PT, R7, 0x1, PT ;  /* 0x000000010700780c */ /* 0x000fe20003f45270 */
[----:B--2---:R-:W-:-:S12]  /*0880*/  FADD R19, R19, R10 ;  /* 0x0000000a13137221 */ /* 0x004fd80000000000 */
[----:B------:R-:W-:Y:S05]  /*0890*/  @!P2 BRA `(.L_x_4) ;  /* 0x000000000014a947 */ /* 0x000fea0003800000 */
[----:B------:R-:W-:Y:S01]  /*08a0*/  ISETP.NE.AND P2, PT, R7, 0x2, PT ;  /* 0x000000020700780c */ /* 0x000fe20003f45270 */
[----:B------:R-:W2:-:S12]  /*08b0*/  LDG.E R10, desc[UR6][R8.64+0x4] ;  /* 0x00000406080a7981 */ /* 0x000e98000c1e1900 */
[----:B------:R-:W3:Y:S01]  /*08c0*/  @P2 LDG.E R20, desc[UR6][R8.64+0x8] ;  /* 0x0000080608142981 */ /* 0x000ee2000c1e1900 */
[----:B--2---:R-:W-:-:S04]  /*08d0*/  FADD R19, R19, R10 ;  /* 0x0000000a13137221 */ /* 0x004fc80000000000 */
[----:B---3--:R-:W-:-:S07]  /*08e0*/  @P2 FADD R19, R19, R20 ;  /* 0x0000001413132221 */ /* 0x008fce0000000000 */
.L_x_4:
[----:B------:R-:W-:Y:S05]  /*08f0*/  BSYNC.RECONVERGENT B0 ;  /* 0x0000000000007941 */ /* 0x000fea0003800200 */
.L_x_2:
[----:B------:R-:W-:Y:S02]  /*0900*/  IADD3 R14, PT, PT, R15, R14, RZ ;  /* 0x0000000e0f0e7210 */ /* 0x000fe40007ffe0ff */
[----:B------:R-:W-:Y:S02]  /*0910*/  IADD3 R12, PT, PT, R12, 0x1, RZ ;  /* 0x000000010c0c7810 */ /* 0x000fe40007ffe0ff */
[----:B------:R-:W-:-:S13]  /*0920*/  ISETP.GE.AND P2, PT, R14, R5, PT ;  /* 0x000000050e00720c */ /* 0x000fda0003f46270 */
[----:B------:R-:W-:Y:S05]  /*0930*/  @!P2 BRA `(.L_x_12) ;  /* 0xfffffff80028a947 */ /* 0x000fea000383ffff */
.L_x_1:
[----:B------:R-:W-:Y:S05]  /*0940*/  BSYNC.RECONVERGENT B1 ;  /* 0x0000000000017941 */ /* 0x000fea0003800200 */
.L_x_0:
[----:B------:R-:W0:Y:S01]  /*0950*/  S2UR UR5, SR_CgaCtaId ;  /* 0x00000000000579c3 */ /* 0x000e220000008800 */
[----:B------:R-:W-:Y:S01]  /*0960*/  UMOV UR4, 0x400 ;  /* 0x0000040000047882 */ /* 0x000fe20000000000 */
[C---:B------:R-:W-:Y:S02]  /*0970*/  ISETP.GT.U32.AND P0, PT, R0.reuse, 0x7f, PT ;  /* 0x0000007f0000780c */ /* 0x040fe40003f04070 */
[----:B------:R-:W-:Y:S01]  /*0980*/  ISETP.GT.U32.AND P1, PT, R0, 0x3f, PT ;  /* 0x0000003f0000780c */ /* 0x000fe20003f24070 */
[----:B0-----:R-:W-:-:S09]  /*0990*/  ULEA UR4, UR5, UR4, 0x18 ;  /* 0x0000000405047291 */ /* 0x001fd2000f8ec0ff */
[----:B------:R-:W-:Y:S01]  /*09a0*/  STS [R3+UR4], R19 ;  /* 0x0000001303007988 */ /* 0x000fe20008000804 */
[----:B------:R-:W-:Y:S06]  /*09b0*/  BAR.SYNC.DEFER_BLOCKING 0x0 ;  /* 0x0000000000007b1d */ /* 0x000fec0000010000 */
[----:B------:R-:W-:Y:S04]  /*09c0*/  @!P0 LDS R4, [R3+UR4+0x200] ;  /* 0x0002000403048984 */ /* 0x000fe80008000800 */
[----:B------:R-:W0:Y:S02]  /*09d0*/  @!P0 LDS R5, [R3+UR4] ;  /* 0x0000000403058984 */ /* 0x000e240008000800 */
[----:B0-----:R-:W-:-:S05]  /*09e0*/  @!P0 FADD R4, R4, R5 ;  /* 0x0000000504048221 */ /* 0x001fca0000000000 */
[----:B------:R-:W-:Y:S01]  /*09f0*/  @!P0 STS [R3+UR4], R4 ;  /* 0x0000000403008988 */ /* 0x000fe20008000804 */
[----:B------:R-:W-:Y:S01]  /*0a00*/  BAR.SYNC.DEFER_BLOCKING 0x0 ;  /* 0x0000000000007b1d */ /* 0x000fe20000010000 */
[----:B------:R-:W-:-:S05]  /*0a10*/  ISETP.GT.U32.AND P0, PT, R0, 0x1f, PT ;  /* 0x0000001f0000780c */ /* 0x000fca0003f04070 */
        /* <DEDUP_REMOVED lines=29> */
[----:B------:R-:W-:-:S05]  /*0bf0*/  ISETP.NE.AND P1, PT, R0, RZ, PT ;  /* 0x000000ff0000720c */ /* 0x000fca0003f25270 */
[----:B------:R-:W-:Y:S04]  /*0c00*/  @!P0 LDS R4, [R3+UR4+0x8] ;  /* 0x0000080403048984 */ /* 0x000fe80008000800 */
[----:B------:R-:W0:Y:S02]  /*0c10*/  @!P0 LDS R5, [R3+UR4] ;  /* 0x0000000403058984 */ /* 0x000e240008000800 */
[----:B0-----:R-:W-:-:S05]  /*0c20*/  @!P0 FADD R4, R4, R5 ;  /* 0x0000000504048221 */ /* 0x001fca0000000000 */
[----:B------:R-:W-:Y:S01]  /*0c30*/  @!P0 STS [R3+UR4], R4 ;  /* 0x0000000403008988 */ /* 0x000fe20008000804 */
[----:B------:R-:W-:Y:S06]  /*0c40*/  BAR.SYNC.DEFER_BLOCKING 0x0 ;  /* 0x0000000000007b1d */ /* 0x000fec0000010000 */
[----:B------:R-:W-:Y:S04]  /*0c50*/  @!P1 LDS R0, [UR4+0x4] ;  /* 0x00000404ff009984 */ /* 0x000fe80008000800 */
[----:B------:R-:W0:Y:S02]  /*0c60*/  @!P1 LDS R5, [R3+UR4] ;  /* 0x0000000403059984 */ /* 0x000e240008000800 */
[----:B0-----:R-:W-:-:S05]  /*0c70*/  @!P1 FADD R0, R0, R5 ;  /* 0x0000000500009221 */ /* 0x001fca0000000000 */
[----:B------:R0:W-:Y:S01]  /*0c80*/  @!P1 STS [R3+UR4], R0 ;  /* 0x0000000003009988 */ /* 0x0001e20008000804 */
[----:B------:R-:W-:Y:S06]  /*0c90*/  BAR.SYNC.DEFER_BLOCKING 0x0 ;  /* 0x0000000000007b1d */ /* 0x000fec0000010000 */
[----:B------:R-:W-:Y:S05]  /*0ca0*/  @P1 EXIT ;  /* 0x000000000000194d */ /* 0x000fea0003800000 */
[----:B------:R-:W1:Y:S01]  /*0cb0*/  LDS R7, [UR4] ;  /* 0x00000004ff077984 */ /* 0x000e620008000800 */
[----:B------:R-:W0:Y:S02]  /*0cc0*/  LDC.64 R4, c[0x0][0x390] ;  /* 0x0000e400ff047b82 */ /* 0x000e240000000a00 */
[----:B0-----:R-:W-:-:S05]  /*0cd0*/  IMAD.WIDE.U32 R2, R2, 0x4, R4 ;  /* 0x0000000402027825 */ /* 0x001fca00078e0004 */
[----:B-1----:R-:W-:Y:S01]  /*0ce0*/  STG.E desc[UR6][R2.64], R7 ;  /* 0x0000000702007986 */ /* 0x002fe2000c101906 */
[----:B------:R-:W-:Y:S05]  /*0cf0*/  EXIT ;  /* 0x000000000000794d */ /* 0x000fea0003800000 */
.L_x_13:
[----:B------:R-:W-:-:S00]  /*0d00*/  BRA `(.L_x_13) ;  /* 0xfffffffc00fc7947 */ /* 0x000fc0000383ffff */
[----:B------:R-:W-:-:S00]  /*0d10*/  NOP ;  /* 0x0000000000007918 */ /* 0x000fc00000000000 */
        /* <DEDUP_REMOVED lines=14> */
.L_x_14:


//--------------------- .nv.shared._Z19__kernel_reduce_sumPfiS_ --------------------------
	.section	.nv.shared._Z19__kernel_reduce_sumPfiS_,"aw",@nobits
	.sectionflags	@""
	.align	4
.nv.shared._Z19__kernel_reduce_sumPfiS_:
	.zero		2048


//--------------------- .nv.shared.reserved.0     --------------------------
	.section	.nv.shared.reserved.0,"aw",@nobits
	.weak		__nv_reservedSMEM_offset_0_alias
	.size		__nv_reservedSMEM_offset_0_alias, 0, 64
	.other		__nv_reservedSMEM_offset_0_alias,@"STO_CUDA_RESERVED_SHARED STV_DEFAULT"
__nv_reservedSMEM_offset_0_alias:
	.zero		0
	.zero		64


//--------------------- .nv.constant0._Z19__kernel_reduce_sumPfiS_ --------------------------
	.section	.nv.constant0._Z19__kernel_reduce_sumPfiS_,"a",@progbits
	.sectionflags	@""
	.align	4
.nv.constant0._Z19__kernel_reduce_sumPfiS_:
	.zero		920


//--------------------- SYMBOLS --------------------------

	.type		.nv.reservedSmem.offset0,@object
	.size		.nv.reservedSmem.offset0,0x4
	.type		.nv.reservedSmem.cap,@object
	.size		.nv.reservedSmem.cap,0x4
